//
// Generated by NVIDIA NVVM Compiler
//
// Compiler Build ID: CL-36424714
// Cuda compilation tools, release 13.0, V13.0.88
// Based on NVVM 20.0.0
//

.version 9.0
.target sm_100
.address_size 64

	// .globl	_Z12empty_kernelv

.visible .entry _Z12empty_kernelv()
{


	ret;

}
	// .globl	_Z11busy_kernelPfm
.visible .entry _Z11busy_kernelPfm(
	.param .u64 .ptr .align 1 _Z11busy_kernelPfm_param_0,
	.param .u64 _Z11busy_kernelPfm_param_1
)
{
	.reg .pred 	%p<2>;
	.reg .b32 	%r<5>;
	.reg .b32 	%f<3>;
	.reg .b64 	%rd<7>;

	ld.param.u64 	%rd2, [_Z11busy_kernelPfm_param_0];
	ld.param.u64 	%rd3, [_Z11busy_kernelPfm_param_1];
	mov.u32 	%r1, %ctaid.x;
	mov.u32 	%r2, %ntid.x;
	mov.u32 	%r3, %tid.x;
	mad.lo.s32 	%r4, %r1, %r2, %r3;
	cvt.u64.u32 	%rd1, %r4;
	setp.le.u64 	%p1, %rd3, %rd1;
	@%p1 bra 	$L__BB1_2;
	cvta.to.global.u64 	%rd4, %rd2;
	shl.b64 	%rd5, %rd1, 2;
	add.s64 	%rd6, %rd4, %rd5;
	ld.global.f32 	%f1, [%rd6];
	add.f32 	%f2, %f1, 0f3F800000;
	st.global.f32 	[%rd6], %f2;
$L__BB1_2:
	ret;

}


// ===== COMPILED SASS (sm_100) =====

	.target	sm_100

	.elftype	@"ET_EXEC"


//--------------------- .note.nv.tkinfo           --------------------------
	.section	.note.nv.tkinfo,"",@"SHT_NOTE"
	.sectionflags	@"SHF_NOTE_NV_TKINFO"
	.tkinfo
        /*0018*/ 	.word	0x00000002
        /*0030*/ 	.string	""
        /*0030*/ 	.string	"ptxas"
        /*0030*/ 	.string	"Cuda compilation tools, release 13.0, V13.0.88"
        /*0030*/ 	.string	"Build cuda_13.0.r13.0/compiler.36424714_0"
        /*0030*/ 	.string	"-arch sm_100 -m 64 "



//--------------------- .note.nv.cuinfo           --------------------------
	.section	.note.nv.cuinfo,"",@"SHT_NOTE"
	.sectionflags	@"SHF_NOTE_NV_CUINFO"
        /*0018*/ 	.short	0x0002
        /*001a*/ 	.short	0x0064
        /*001c*/ 	.short	0x0082
	.zero		2


//--------------------- .nv.info                  --------------------------
	.section	.nv.info,"",@"SHT_CUDA_INFO"
	.align	4


	//----- nvinfo : EIATTR_REGCOUNT
	.align		4
        /*0000*/ 	.byte	0x04, 0x2f
        /*0002*/ 	.short	(.L_1 - .L_0)
	.align		4
.L_0:
        /*0004*/ 	.word	index@(_Z12empty_kernelv)
        /*0008*/ 	.word	0x00000004


	//----- nvinfo : EIATTR_FRAME_SIZE
	.align		4
.L_1:
        /*000c*/ 	.byte	0x04, 0x11
        /*000e*/ 	.short	(.L_3 - .L_2)
	.align		4
.L_2:
        /*0010*/ 	.word	index@(_Z12empty_kernelv)
        /*0014*/ 	.word	0x00000000


	//----- nvinfo : EIATTR_REGCOUNT
	.align		4
.L_3:
        /*0018*/ 	.byte	0x04, 0x2f
        /*001a*/ 	.short	(.L_5 - .L_4)
	.align		4
.L_4:
        /*001c*/ 	.word	index@(_Z11busy_kernelPfm)
        /*0020*/ 	.word	0x00000008


	//----- nvinfo : EIATTR_FRAME_SIZE
	.align		4
.L_5:
        /*0024*/ 	.byte	0x04, 0x11
        /*0026*/ 	.short	(.L_7 - .L_6)
	.align		4
.L_6:
        /*0028*/ 	.word	index@(_Z11busy_kernelPfm)
        /*002c*/ 	.word	0x00000000


	//----- nvinfo : EIATTR_MIN_STACK_SIZE
	.align		4
.L_7:
        /*0030*/ 	.byte	0x04, 0x12
        /*0032*/ 	.short	(.L_9 - .L_8)
	.align		4
.L_8:
        /*0034*/ 	.word	index@(_Z11busy_kernelPfm)
        /*0038*/ 	.word	0x00000000


	//----- nvinfo : EIATTR_MIN_STACK_SIZE
	.align		4
.L_9:
        /*003c*/ 	.byte	0x04, 0x12
        /*003e*/ 	.short	(.L_11 - .L_10)
	.align		4
.L_10:
        /*0040*/ 	.word	index@(_Z12empty_kernelv)
        /*0044*/ 	.word	0x00000000
.L_11:


//--------------------- .nv.compat                --------------------------
	.section	.nv.compat,"",@"SHT_CUDA_COMPAT_INFO"
	.align	4
        /*0000*/ 	.byte	0x02, 0x09, 0x00, 0x00, 0x02, 0x02, 0x01, 0x00, 0x02, 0x05, 0x05, 0x00, 0x03, 0x07, 0x01, 0x01
        /*0010*/ 	.byte	0x02, 0x03, 0x00, 0x00, 0x02, 0x06, 0x01, 0x00, 0x04, 0x0b, 0x08, 0x00, 0x09, 0x00, 0x00, 0x00
        /*0020*/ 	.byte	0x00, 0x00, 0x00, 0x00


//--------------------- .nv.info._Z11busy_kernelPfm --------------------------
	.section	.nv.info._Z11busy_kernelPfm,"",@"SHT_CUDA_INFO"
	.sectionflags	@""
	.align	4


	//----- nvinfo : EIATTR_CUDA_API_VERSION
	.align		4
        /*0000*/ 	.byte	0x04, 0x37
        /*0002*/ 	.short	(.L_13 - .L_12)
.L_12:
        /*0004*/ 	.word	0x00000082


	//----- nvinfo : EIATTR_KPARAM_INFO
	.align		4
.L_13:
        /*0008*/ 	.byte	0x04, 0x17
        /*000a*/ 	.short	(.L_15 - .L_14)
.L_14:
        /*000c*/ 	.word	0x00000000
        /*0010*/ 	.short	0x0001
        /*0012*/ 	.short	0x0008
        /*0014*/ 	.byte	0x00, 0xf0, 0x21, 0x00


	//----- nvinfo : EIATTR_KPARAM_INFO
	.align		4
.L_15:
        /*0018*/ 	.byte	0x04, 0x17
        /*001a*/ 	.short	(.L_17 - .L_16)
.L_16:
        /*001c*/ 	.word	0x00000000
        /*0020*/ 	.short	0x0000
        /*0022*/ 	.short	0x0000
        /*0024*/ 	.byte	0x00, 0xf5, 0x21, 0x00


	//----- nvinfo : EIATTR_SPARSE_MMA_MASK
	.align		4
.L_17:
        /*0028*/ 	.byte	0x03, 0x50
        /*002a*/ 	.short	0x0000


	//----- nvinfo : EIATTR_MAXREG_COUNT
	.align		4
        /*002c*/ 	.byte	0x03, 0x1b
        /*002e*/ 	.short	0x00ff


	//----- nvinfo : EIATTR_MERCURY_ISA_VERSION
	.align		4
        /*0030*/ 	.byte	0x03, 0x5f
        /*0032*/ 	.short	0x0101


	//----- nvinfo : EIATTR_VRC_CTA_INIT_COUNT
	.align		4
        /*0034*/ 	.byte	0x02, 0x4a
	.zero		1
	.zero		1


	//----- nvinfo : EIATTR_EXIT_INSTR_OFFSETS
	.align		4
        /*0038*/ 	.byte	0x04, 0x1c
        /*003a*/ 	.short	(.L_19 - .L_18)


	//   ....[0]....
.L_18:
        /*003c*/ 	.word	0x00000080


	//   ....[1]....
        /*0040*/ 	.word	0x00000100


	//----- nvinfo : EIATTR_CBANK_PARAM_SIZE
	.align		4
.L_19:
        /*0044*/ 	.byte	0x03, 0x19
        /*0046*/ 	.short	0x0010


	//----- nvinfo : EIATTR_PARAM_CBANK
	.align		4
        /*0048*/ 	.byte	0x04, 0x0a
        /*004a*/ 	.short	(.L_21 - .L_20)
	.align		4
.L_20:
        /*004c*/ 	.word	index@(.nv.constant0._Z11busy_kernelPfm)
        /*0050*/ 	.short	0x0380
        /*0052*/ 	.short	0x0010


	//----- nvinfo : EIATTR_SW_WAR
	.align		4
.L_21:
        /*0054*/ 	.byte	0x04, 0x36
        /*0056*/ 	.short	(.L_23 - .L_22)
.L_22:
        /*0058*/ 	.word	0x00000008
.L_23:


//--------------------- .nv.info._Z12empty_kernelv --------------------------
	.section	.nv.info._Z12empty_kernelv,"",@"SHT_CUDA_INFO"
	.sectionflags	@""
	.align	4


	//----- nvinfo : EIATTR_CUDA_API_VERSION
	.align		4
        /*0000*/ 	.byte	0x04, 0x37
        /*0002*/ 	.short	(.L_25 - .L_24)
.L_24:
        /*0004*/ 	.word	0x00000082


	//----- nvinfo : EIATTR_SPARSE_MMA_MASK
	.align		4
.L_25:
        /*0008*/ 	.byte	0x03, 0x50
        /*000a*/ 	.short	0x0000


	//----- nvinfo : EIATTR_MAXREG_COUNT
	.align		4
        /*000c*/ 	.byte	0x03, 0x1b
        /*000e*/ 	.short	0x00ff


	//----- nvinfo : EIATTR_MERCURY_ISA_VERSION
	.align		4
        /*0010*/ 	.byte	0x03, 0x5f
        /*0012*/ 	.short	0x0101


	//----- nvinfo : EIATTR_VRC_CTA_INIT_COUNT
	.align		4
        /*0014*/ 	.byte	0x02, 0x4a
	.zero		1
	.zero		1


	//----- nvinfo : EIATTR_EXIT_INSTR_OFFSETS
	.align		4
        /*0018*/ 	.byte	0x04, 0x1c
        /*001a*/ 	.short	(.L_27 - .L_26)


	//   ....[0]....
.L_26:
        /*001c*/ 	.word	0x00000010


	//----- nvinfo : EIATTR_SW_WAR
	.align		4
.L_27:
        /*0020*/ 	.byte	0x04, 0x36
        /*0022*/ 	.short	(.L_29 - .L_28)
.L_28:
        /*0024*/ 	.word	0x00000008
.L_29:


//--------------------- .nv.callgraph             --------------------------
	.section	.nv.callgraph,"",@"SHT_CUDA_CALLGRAPH"
	.align	4
	.sectionentsize	8
	.align		4
        /*0000*/ 	.word	0x00000000
	.align		4
        /*0004*/ 	.word	0xffffffff
	.align		4
        /*0008*/ 	.word	0x00000000
	.align		4
        /*000c*/ 	.word	0xfffffffe
	.align		4
        /*0010*/ 	.word	0x00000000
	.align		4
        /*0014*/ 	.word	0xfffffffd
	.align		4
        /*0018*/ 	.word	0x00000000
	.align		4
        /*001c*/ 	.word	0xfffffffc


//--------------------- .text._Z11busy_kernelPfm  --------------------------
	.section	.text._Z11busy_kernelPfm,"ax",@progbits
	.align	128
        .global         _Z11busy_kernelPfm
        .type           _Z11busy_kernelPfm,@function
        .size           _Z11busy_kernelPfm,(.L_x_2 - _Z11busy_kernelPfm)
        .other          _Z11busy_kernelPfm,@"STO_CUDA_ENTRY STV_DEFAULT"
_Z11busy_kernelPfm:
.text._Z11busy_kernelPfm:
[----:B------:R-:W-:Y:S01]  /*0000*/  LDC R1, c[0x0][0x37c] ;  /* 0x0000df00ff017b82 */ /* 0x000fe20000000800 */
[----:B------:R-:W0:Y:S07]  /*0010*/  S2R R3, SR_TID.X ;  /* 0x0000000000037919 */ /* 0x000e2e0000002100 */
[----:B------:R-:W0:Y:S01]  /*0020*/  S2UR UR4, SR_CTAID.X ;  /* 0x00000000000479c3 */ /* 0x000e220000002500 */
[----:B------:R-:W1:Y:S07]  /*0030*/  LDCU.64 UR6, c[0x0][0x388] ;  /* 0x00007100ff0677ac */ /* 0x000e6e0008000a00 */
[----:B------:R-:W0:Y:S02]  /*0040*/  LDC R0, c[0x0][0x360] ;  /* 0x0000d800ff007b82 */ /* 0x000e240000000800 */
[----:B0-----:R-:W-:-:S05]  /*0050*/  IMAD R0, R0, UR4, R3 ;  /* 0x0000000400007c24 */ /* 0x001fca000f8e0203 */
[----:B-1----:R-:W-:-:S04]  /*0060*/  ISETP.GE.U32.AND P0, PT, R0, UR6, PT ;  /* 0x0000000600007c0c */ /* 0x002fc8000bf06070 */
[----:B------:R-:W-:-:S13]  /*0070*/  ISETP.GE.U32.AND.EX P0, PT, RZ, UR7, PT, P0 ;  /* 0x00000007ff007c0c */ /* 0x000fda000bf06100 */
[----:B------:R-:W-:Y:S05]  /*0080*/  @P0 EXIT ;  /* 0x000000000000094d */ /* 0x000fea0003800000 */
[----:B------:R-:W0:Y:S01]  /*0090*/  LDCU.64 UR6, c[0x0][0x380] ;  /* 0x00007000ff0677ac */ /* 0x000e220008000a00 */
[----:B------:R-:W1:Y:S01]  /*00a0*/  LDCU.64 UR4, c[0x0][0x358] ;  /* 0x00006b00ff0477ac */ /* 0x000e620008000a00 */
[----:B0-----:R-:W-:-:S04]  /*00b0*/  LEA R2, P0, R0, UR6, 0x2 ;  /* 0x0000000600027c11 */ /* 0x001fc8000f8010ff */
[----:B------:R-:W-:-:S05]  /*00c0*/  LEA.HI.X R3, R0, UR7, RZ, 0x2, P0 ;  /* 0x0000000700037c11 */ /* 0x000fca00080f14ff */
[----:B-1----:R-:W2:Y:S02]  /*00d0*/  LDG.E R0, desc[UR4][R2.64] ;  /* 0x0000000402007981 */ /* 0x002ea4000c1e1900 */
[----:B--2---:R-:W-:-:S05]  /*00e0*/  FADD R5, R0, 1 ;  /* 0x3f80000000057421 */ /* 0x004fca0000000000 */
[----:B------:R-:W-:Y:S01]  /*00f0*/  STG.E desc[UR4][R2.64], R5 ;  /* 0x0000000502007986 */ /* 0x000fe2000c101904 */
[----:B------:R-:W-:Y:S05]  /*0100*/  EXIT ;  /* 0x000000000000794d */ /* 0x000fea0003800000 */
.L_x_0:
[----:B------:R-:W-:-:S00]  /*0110*/  BRA `(.L_x_0) ;  /* 0xfffffffc00fc7947 */ /* 0x000fc0000383ffff */
[----:B------:R-:W-:-:S00]  /*0120*/  NOP ;  /* 0x0000000000007918 */ /* 0x000fc00000000000 */
        /* <DEDUP_REMOVED lines=13> */
.L_x_2:


//--------------------- .text._Z12empty_kernelv   --------------------------
	.section	.text._Z12empty_kernelv,"ax",@progbits
	.align	128
        .global         _Z12empty_kernelv
        .type           _Z12empty_kernelv,@function
        .size           _Z12empty_kernelv,(.L_x_3 - _Z12empty_kernelv)
        .other          _Z12empty_kernelv,@"STO_CUDA_ENTRY STV_DEFAULT"
_Z12empty_kernelv:
.text._Z12empty_kernelv:
[----:B------:R-:W-:Y:S01]  /*0000*/  LDC R1, c[0x0][0x37c] ;  /* 0x0000df00ff017b82 */ /* 0x000fe20000000800 */
[----:B------:R-:W-:Y:S05]  /*0010*/  EXIT ;  /* 0x000000000000794d */ /* 0x000fea0003800000 */
.L_x_1:
        /* <DEDUP_REMOVED lines=14> */
.L_x_3:


//--------------------- .nv.shared.reserved.0     --------------------------
	.section	.nv.shared.reserved.0,"aw",@nobits
	.weak		__nv_reservedSMEM_offset_0_alias
	.size		__nv_reservedSMEM_offset_0_alias, 0, 64
	.other		__nv_reservedSMEM_offset_0_alias,@"STO_CUDA_RESERVED_SHARED STV_DEFAULT"
__nv_reservedSMEM_offset_0_alias:
	.zero		0
	.zero		64


//--------------------- .nv.constant0._Z11busy_kernelPfm --------------------------
	.section	.nv.constant0._Z11busy_kernelPfm,"a",@progbits
	.sectionflags	@""
	.align	4
.nv.constant0._Z11busy_kernelPfm:
	.zero		912


//--------------------- .nv.constant0._Z12empty_kernelv --------------------------
	.section	.nv.constant0._Z12empty_kernelv,"a",@progbits
	.sectionflags	@""
	.align	4
.nv.constant0._Z12empty_kernelv:
	.zero		896


//--------------------- SYMBOLS --------------------------

	.type		.nv.reservedSmem.offset0,@object
	.size		.nv.reservedSmem.offset0,0x4
